	.headerflags	@"EF_CUDA_TEXMODE_UNIFIED EF_CUDA_64BIT_ADDRESS EF_CUDA_ACCELERATORS EF_CUDA_SM90 EF_CUDA_VIRTUAL_SM(EF_CUDA_SM90)"
	.elftype	@"ET_EXEC"


//--------------------- .nv.info                  --------------------------
	.section	.nv.info,"",@"SHT_CUDA_INFO"
	.align	4


	//----- nvinfo : EIATTR_REGCOUNT
	.align		4
        /*0000*/ 	.byte	0x04, 0x2f
        /*0002*/ 	.short	(.L_3 - .L_2)
	.align		4
.L_2:
        /*0004*/ 	.word	index@(triton_poi_fused_cat_relu_21)
        /*0008*/ 	.word	0x00000028


	//----- nvinfo : EIATTR_MIN_STACK_SIZE
	.align		4
.L_3:
        /*000c*/ 	.byte	0x04, 0x12
        /*000e*/ 	.short	(.L_5 - .L_4)
	.align		4
.L_4:
        /*0010*/ 	.word	index@(triton_poi_fused_cat_relu_21)
        /*0014*/ 	.word	0x00000000


	//----- nvinfo : EIATTR_FRAME_SIZE
	.align		4
.L_5:
        /*0018*/ 	.byte	0x04, 0x11
        /*001a*/ 	.short	(.L_7 - .L_6)
	.align		4
.L_6:
        /*001c*/ 	.word	index@(triton_poi_fused_cat_relu_21)
        /*0020*/ 	.word	0x00000000


	//----- nvinfo : EIATTR_MIN_STACK_SIZE
	.align		4
.L_7:
        /*0024*/ 	.byte	0x04, 0x12
        /*0026*/ 	.short	(.L_9 - .L_8)
	.align		4
.L_8:
        /*0028*/ 	.word	index@(triton_poi_fused_cat_relu_21)
        /*002c*/ 	.word	0x00000000
.L_9:


//--------------------- .nv.info.triton_poi_fused_cat_relu_21 --------------------------
	.section	.nv.info.triton_poi_fused_cat_relu_21,"",@"SHT_CUDA_INFO"
	.sectionflags	@""
	.align	4


	//----- nvinfo : EIATTR_CUDA_API_VERSION
	.align		4
        /*0000*/ 	.byte	0x04, 0x37
        /*0002*/ 	.short	(.L_11 - .L_10)
.L_10:
        /*0004*/ 	.word	0x0000007c


	//----- nvinfo : EIATTR_KPARAM_INFO
	.align		4
.L_11:
        /*0008*/ 	.byte	0x04, 0x17
        /*000a*/ 	.short	(.L_13 - .L_12)
.L_12:
        /*000c*/ 	.word	0x00000000
        /*0010*/ 	.short	0x0007
        /*0012*/ 	.short	0x0038
        /*0014*/ 	.byte	0x00, 0xf0, 0x11, 0x00


	//----- nvinfo : EIATTR_KPARAM_INFO
	.align		4
.L_13:
        /*0018*/ 	.byte	0x04, 0x17
        /*001a*/ 	.short	(.L_15 - .L_14)
.L_14:
        /*001c*/ 	.word	0x00000000
        /*0020*/ 	.short	0x0006
        /*0022*/ 	.short	0x0030
        /*0024*/ 	.byte	0x00, 0xf4, 0x21, 0x00


	//----- nvinfo : EIATTR_KPARAM_INFO
	.align		4
.L_15:
        /*0028*/ 	.byte	0x04, 0x17
        /*002a*/ 	.short	(.L_17 - .L_16)
.L_16:
        /*002c*/ 	.word	0x00000000
        /*0030*/ 	.short	0x0005
        /*0032*/ 	.short	0x0028
        /*0034*/ 	.byte	0x00, 0xf4, 0x21, 0x00


	//----- nvinfo : EIATTR_KPARAM_INFO
	.align		4
.L_17:
        /*0038*/ 	.byte	0x04, 0x17
        /*003a*/ 	.short	(.L_19 - .L_18)
.L_18:
        /*003c*/ 	.word	0x00000000
        /*0040*/ 	.short	0x0004
        /*0042*/ 	.short	0x0020
        /*0044*/ 	.byte	0x00, 0xf4, 0x21, 0x00


	//----- nvinfo : EIATTR_KPARAM_INFO
	.align		4
.L_19:
        /*0048*/ 	.byte	0x04, 0x17
        /*004a*/ 	.short	(.L_21 - .L_20)
.L_20:
        /*004c*/ 	.word	0x00000000
        /*0050*/ 	.short	0x0003
        /*0052*/ 	.short	0x0018
        /*0054*/ 	.byte	0x00, 0xf4, 0x21, 0x00


	//----- nvinfo : EIATTR_KPARAM_INFO
	.align		4
.L_21:
        /*0058*/ 	.byte	0x04, 0x17
        /*005a*/ 	.short	(.L_23 - .L_22)
.L_22:
        /*005c*/ 	.word	0x00000000
        /*0060*/ 	.short	0x0002
        /*0062*/ 	.short	0x0010
        /*0064*/ 	.byte	0x00, 0xf4, 0x21, 0x00


	//----- nvinfo : EIATTR_KPARAM_INFO
	.align		4
.L_23:
        /*0068*/ 	.byte	0x04, 0x17
        /*006a*/ 	.short	(.L_25 - .L_24)
.L_24:
        /*006c*/ 	.word	0x00000000
        /*0070*/ 	.short	0x0001
        /*0072*/ 	.short	0x0008
        /*0074*/ 	.byte	0x00, 0xf4, 0x21, 0x00


	//----- nvinfo : EIATTR_KPARAM_INFO
	.align		4
.L_25:
        /*0078*/ 	.byte	0x04, 0x17
        /*007a*/ 	.short	(.L_27 - .L_26)
.L_26:
        /*007c*/ 	.word	0x00000000
        /*0080*/ 	.short	0x0000
        /*0082*/ 	.short	0x0000
        /*0084*/ 	.byte	0x00, 0xf4, 0x21, 0x00


	//----- nvinfo : EIATTR_SPARSE_MMA_MASK
	.align		4
.L_27:
        /*0088*/ 	.byte	0x03, 0x50
        /*008a*/ 	.short	0x0000


	//----- nvinfo : EIATTR_MAXREG_COUNT
	.align		4
        /*008c*/ 	.byte	0x03, 0x1b
        /*008e*/ 	.short	0x00ff


	//----- nvinfo : EIATTR_EXIT_INSTR_OFFSETS
	.align		4
        /*0090*/ 	.byte	0x04, 0x1c
        /*0092*/ 	.short	(.L_29 - .L_28)


	//   ....[0]....
.L_28:
        /*0094*/ 	.word	0x00000fb0


	//----- nvinfo : EIATTR_REQNTID
	.align		4
.L_29:
        /*0098*/ 	.byte	0x04, 0x10
        /*009a*/ 	.short	(.L_31 - .L_30)
.L_30:
        /*009c*/ 	.word	0x00000080
        /*00a0*/ 	.word	0x00000001
        /*00a4*/ 	.word	0x00000001


	//----- nvinfo : EIATTR_CBANK_PARAM_SIZE
	.align		4
.L_31:
        /*00a8*/ 	.byte	0x03, 0x19
        /*00aa*/ 	.short	0x003c


	//----- nvinfo : EIATTR_PARAM_CBANK
	.align		4
        /*00ac*/ 	.byte	0x04, 0x0a
        /*00ae*/ 	.short	(.L_33 - .L_32)
	.align		4
.L_32:
        /*00b0*/ 	.word	index@(.nv.constant0.triton_poi_fused_cat_relu_21)
        /*00b4*/ 	.short	0x0210
        /*00b6*/ 	.short	0x003c


	//----- nvinfo : EIATTR_SW_WAR
	.align		4
.L_33:
        /*00b8*/ 	.byte	0x04, 0x36
        /*00ba*/ 	.short	(.L_35 - .L_34)
.L_34:
        /*00bc*/ 	.word	0x00000008
.L_35:


//--------------------- .nv.callgraph             --------------------------
	.section	.nv.callgraph,"",@"SHT_CUDA_CALLGRAPH"
	.align	4
	.sectionentsize	8
	.align		4
        /*0000*/ 	.word	0x00000000
	.align		4
        /*0004*/ 	.word	0xffffffff
	.align		4
        /*0008*/ 	.word	0x00000000
	.align		4
        /*000c*/ 	.word	0xfffffffe
	.align		4
        /*0010*/ 	.word	0x00000000
	.align		4
        /*0014*/ 	.word	0xfffffffd
	.align		4
        /*0018*/ 	.word	0x00000000
	.align		4
        /*001c*/ 	.word	0xfffffffc


//--------------------- .nv.constant4             --------------------------
	.section	.nv.constant4,"a",@progbits
	.align	8
	.align		8
.nv.constant4:
        /*0000*/ 	.dword	_$_str
	.align		8
        /*0008*/ 	.dword	_$_str_$_2


//--------------------- .text.triton_poi_fused_cat_relu_21 --------------------------
	.section	.text.triton_poi_fused_cat_relu_21,"ax",@progbits
	.align	128
        .global         triton_poi_fused_cat_relu_21
        .type           triton_poi_fused_cat_relu_21,@function
        .size           triton_poi_fused_cat_relu_21,(.L_x_1 - triton_poi_fused_cat_relu_21)
        .other          triton_poi_fused_cat_relu_21,@"STO_CUDA_ENTRY STV_DEFAULT"
triton_poi_fused_cat_relu_21:
.text.triton_poi_fused_cat_relu_21:
[----:B------:R-:W-:Y:S01]  /*0000*/  LDC R1, c[0x0][0x28] ;  /* 0x00000a00ff017b82 */ /* 0x000fe20000000800 */
[----:B------:R-:W1:Y:S07]  /*0010*/  S2R R0, SR_TID.X ;  /* 0x0000000000007919 */ /* 0x000e6e0000002100 */
[----:B------:R-:W2:Y:S01]  /*0020*/  LDC.64 R20, c[0x0][0x218] ;  /* 0x00008600ff147b82 */ /* 0x000ea20000000a00 */
[----:B------:R-:W-:Y:S02]  /*0030*/  CS2R R8, SRZ ;  /* 0x0000000000087805 */ /* 0x000fe4000001ff00 */
[----:B------:R-:W-:Y:S01]  /*0040*/  CS2R R10, SRZ ;  /* 0x00000000000a7805 */ /* 0x000fe2000001ff00 */
[----:B------:R-:W3:Y:S01]  /*0050*/  S2R R3, SR_CTAID.X ;  /* 0x0000000000037919 */ /* 0x000ee20000002500 */
[----:B------:R-:W-:-:S03]  /*0060*/  ULDC.64 UR4, c[0x0][0x208] ;  /* 0x0000820000047ab9 */ /* 0x000fc60000000a00 */
[----:B------:R-:W4:Y:S01]  /*0070*/  LDC.64 R22, c[0x0][0x210] ;  /* 0x00008400ff167b82 */ /* 0x000f220000000a00 */
[----:B------:R-:W-:Y:S02]  /*0080*/  CS2R R16, SRZ ;  /* 0x0000000000107805 */ /* 0x000fe4000001ff00 */
[----:B------:R-:W-:Y:S02]  /*0090*/  CS2R R18, SRZ ;  /* 0x0000000000127805 */ /* 0x000fe4000001ff00 */
[----:B------:R-:W-:-:S03]  /*00a0*/  CS2R R12, SRZ ;  /* 0x00000000000c7805 */ /* 0x000fc6000001ff00 */
[----:B------:R-:W5:Y:S08]  /*00b0*/  LDC.64 R32, c[0x0][0x238] ;  /* 0x00008e00ff207b82 */ /* 0x000f700000000a00 */
[----:B------:R-:W4:Y:S01]  /*00c0*/  LDC.64 R36, c[0x0][0x228] ;  /* 0x00008a00ff247b82 */ /* 0x000f220000000a00 */
[----:B-1----:R-:W-:-:S07]  /*00d0*/  IMAD.SHL.U32 R0, R0, 0x4, RZ ;  /* 0x0000000400007824 */ /* 0x002fce00078e00ff */
[----:B------:R-:W1:Y:S01]  /*00e0*/  LDC.64 R34, c[0x0][0x230] ;  /* 0x00008c00ff227b82 */ /* 0x000e620000000a00 */
[----:B---3--:R-:W-:Y:S02]  /*00f0*/  SHF.R.S32.HI R2, RZ, 0x15, R3 ;  /* 0x00000015ff027819 */ /* 0x008fe40000011403 */
[----:B------:R-:W-:-:S05]  /*0100*/  LOP3.LUT R0, R0, 0x1fc, RZ, 0xc0, !PT ;  /* 0x000001fc00007812 */ /* 0x000fca00078ec0ff */
[----:B------:R-:W-:Y:S01]  /*0110*/  IMAD R0, R3, 0x400, R0 ;  /* 0x0000040003007824 */ /* 0x000fe200078e0200 */
[----:B------:R-:W-:-:S03]  /*0120*/  SGXT R3, R2, 0x1 ;  /* 0x000000010203781a */ /* 0x000fc60000000200 */
[----:B------:R-:W-:-:S05]  /*0130*/  VIADD R24, R0, 0x200 ;  /* 0x0000020000187836 */ /* 0x000fca0000000000 */
[----:B------:R-:W-:-:S04]  /*0140*/  LEA.HI R2, R3, R24, RZ, 0xa ;  /* 0x0000001803027211 */ /* 0x000fc800078f50ff */
[----:B------:R-:W-:Y:S02]  /*0150*/  LOP3.LUT R5, R2, 0xfffffc00, RZ, 0xc0, !PT ;  /* 0xfffffc0002057812 */ /* 0x000fe400078ec0ff */
[----:B------:R-:W-:-:S03]  /*0160*/  SHF.R.S32.HI R7, RZ, 0xa, R2 ;  /* 0x0000000aff077819 */ /* 0x000fc60000011402 */
[----:B------:R-:W-:Y:S01]  /*0170*/  IMAD.IADD R24, R24, 0x1, -R5 ;  /* 0x0000000118187824 */ /* 0x000fe200078e0a05 */
[----:B------:R-:W-:-:S03]  /*0180*/  CS2R R4, SRZ ;  /* 0x0000000000047805 */ /* 0x000fc6000001ff00 */
[----:B------:R-:W-:Y:S01]  /*0190*/  IMAD R2, R7, 0x200, R24 ;  /* 0x0000020007027824 */ /* 0x000fe200078e0218 */
[C---:B------:R-:W-:Y:S02]  /*01a0*/  ISETP.GE.AND P0, PT, R24.reuse, 0x200, PT ;  /* 0x000002001800780c */ /* 0x040fe40003f06270 */
[----:B------:R-:W-:Y:S01]  /*01b0*/  CS2R R6, SRZ ;  /* 0x0000000000067805 */ /* 0x000fe2000001ff00 */
[----:B--2---:R-:W-:-:S04]  /*01c0*/  IMAD.WIDE R26, R24, 0x4, R20 ;  /* 0x00000004181a7825 */ /* 0x004fc800078e0214 */
[----:B----4-:R-:W-:Y:S01]  /*01d0*/  IMAD.WIDE R14, R2, 0x4, R22 ;  /* 0x00000004020e7825 */ /* 0x010fe200078e0216 */
[----:B------:R-:W-:-:S05]  /*01e0*/  LEA.HI R3, R3, R0, RZ, 0xa ;  /* 0x0000000003037211 */ /* 0x000fca00078f50ff */
[----:B------:R2:W3:Y:S04]  /*01f0*/  @!P0 LDG.E.EL.128 R4, desc[UR4][R26.64] ;  /* 0x000000041a048981 */ /* 0x0004e8000c2e1d00 */
[----:B------:R4:W5:Y:S01]  /*0200*/  @!P0 LDG.E.EL.128 R8, desc[UR4][R14.64] ;  /* 0x000000040e088981 */ /* 0x000962000c2e1d00 */
[----:B------:R-:W-:Y:S02]  /*0210*/  LOP3.LUT R25, R3, 0xfffffc00, RZ, 0xc0, !PT ;  /* 0xfffffc0003197812 */ /* 0x000fe400078ec0ff */
[----:B------:R-:W-:-:S03]  /*0220*/  SHF.R.S32.HI R28, RZ, 0xa, R3 ;  /* 0x0000000aff1c7819 */ /* 0x000fc60000011403 */
[----:B------:R-:W-:Y:S01]  /*0230*/  IMAD.IADD R25, R0, 0x1, -R25 ;  /* 0x0000000100197824 */ /* 0x000fe200078e0a19 */
[----:B--2---:R-:W2:Y:S03]  /*0240*/  LDC.64 R26, c[0x0][0x220] ;  /* 0x00008800ff1a7b82 */ /* 0x004ea60000000a00 */
[----:B------:R-:W-:Y:S01]  /*0250*/  IMAD R3, R28, 0x200, R25 ;  /* 0x000002001c037824 */ /* 0x000fe200078e0219 */
[C---:B------:R-:W-:Y:S02]  /*0260*/  ISETP.GE.AND P1, PT, R25.reuse, 0x200, PT ;  /* 0x000002001900780c */ /* 0x040fe40003f26270 */
[----:B----4-:R-:W-:Y:S01]  /*0270*/  CS2R R14, SRZ ;  /* 0x00000000000e7805 */ /* 0x010fe2000001ff00 */
[----:B------:R-:W-:-:S04]  /*0280*/  IMAD.WIDE R20, R25, 0x4, R20 ;  /* 0x0000000419147825 */ /* 0x000fc800078e0214 */
[----:B------:R-:W-:-:S06]  /*0290*/  IMAD.WIDE R22, R3, 0x4, R22 ;  /* 0x0000000403167825 */ /* 0x000fcc00078e0216 */
[----:B------:R4:W2:Y:S04]  /*02a0*/  @!P1 LDG.E.EL.128 R12, desc[UR4][R20.64] ;  /* 0x00000004140c9981 */ /* 0x0008a8000c2e1d00 */
[----:B------:R1:W2:Y:S01]  /*02b0*/  @!P1 LDG.E.EL.128 R16, desc[UR4][R22.64] ;  /* 0x0000000416109981 */ /* 0x0002a2000c2e1d00 */
[----:B----4-:R-:W-:Y:S02]  /*02c0*/  CS2R R20, SRZ ;  /* 0x0000000000147805 */ /* 0x010fe4000001ff00 */
[----:B01----:R-:W-:Y:S02]  /*02d0*/  CS2R R22, SRZ ;  /* 0x0000000000167805 */ /* 0x003fe4000001ff00 */
[----:B---3--:R-:W-:Y:S02]  /*02e0*/  SEL R28, R7, RZ, !P0 ;  /* 0x000000ff071c7207 */ /* 0x008fe40004000000 */
[----:B------:R-:W-:-:S02]  /*02f0*/  SEL R7, R6, RZ, !P0 ;  /* 0x000000ff06077207 */ /* 0x000fc40004000000 */
[----:B-----5:R-:W-:Y:S02]  /*0300*/  SEL R11, R11, RZ, !P0 ;  /* 0x000000ff0b0b7207 */ /* 0x020fe40004000000 */
[----:B------:R-:W-:Y:S02]  /*0310*/  SEL R10, R10, RZ, !P0 ;  /* 0x000000ff0a0a7207 */ /* 0x000fe40004000000 */
[----:B------:R-:W-:Y:S01]  /*0320*/  SEL R29, R9, RZ, !P0 ;  /* 0x000000ff091d7207 */ /* 0x000fe20004000000 */
[----:B------:R-:W-:Y:S01]  /*0330*/  FADD R9, R11, -R28 ;  /* 0x8000001c0b097221 */ /* 0x000fe20000000000 */
[----:B------:R-:W-:Y:S01]  /*0340*/  SEL R6, R5, RZ, !P0 ;  /* 0x000000ff05067207 */ /* 0x000fe20004000000 */
[----:B------:R-:W-:Y:S01]  /*0350*/  FADD R28, R10, -R7 ;  /* 0x800000070a1c7221 */ /* 0x000fe20000000000 */
[----:B--2---:R-:W-:Y:S01]  /*0360*/  IMAD.WIDE R10, R25, 0x4, R26 ;  /* 0x00000004190a7825 */ /* 0x004fe200078e021a */
[----:B------:R-:W-:Y:S02]  /*0370*/  SEL R5, R4, RZ, !P0 ;  /* 0x000000ff04057207 */ /* 0x000fe40004000000 */
[----:B------:R-:W-:Y:S01]  /*0380*/  SEL R8, R8, RZ, !P0 ;  /* 0x000000ff08087207 */ /* 0x000fe20004000000 */
[----:B------:R-:W-:Y:S01]  /*0390*/  FADD R29, R29, -R6 ;  /* 0x800000061d1d7221 */ /* 0x000fe20000000000 */
[----:B------:R-:W2:Y:S01]  /*03a0*/  @!P1 LDG.E.EL.128 R20, desc[UR4][R10.64] ;  /* 0x000000040a149981 */ /* 0x000ea2000c2e1d00 */
[----:B------:R-:W-:Y:S01]  /*03b0*/  CS2R R6, SRZ ;  /* 0x0000000000067805 */ /* 0x000fe2000001ff00 */
[----:B------:R-:W-:-:S04]  /*03c0*/  IMAD.WIDE R26, R24, 0x4, R26 ;  /* 0x00000004181a7825 */ /* 0x000fc800078e021a */
[----:B------:R-:W-:Y:S01]  /*03d0*/  FADD R30, R8, -R5 ;  /* 0x80000005081e7221 */ /* 0x000fe20000000000 */
[----:B------:R-:W-:Y:S02]  /*03e0*/  SEL R4, R15, RZ, !P1 ;  /* 0x000000ff0f047207 */ /* 0x000fe40004800000 */
[----:B------:R-:W-:-:S05]  /*03f0*/  SEL R19, R19, RZ, !P1 ;  /* 0x000000ff13137207 */ /* 0x000fca0004800000 */
[----:B------:R-:W-:Y:S01]  /*0400*/  FADD R31, R19, -R4 ;  /* 0x80000004131f7221 */ /* 0x000fe20000000000 */
[----:B------:R-:W-:-:S06]  /*0410*/  CS2R R4, SRZ ;  /* 0x0000000000047805 */ /* 0x000fcc000001ff00 */
[----:B------:R-:W3:Y:S01]  /*0420*/  @!P0 LDG.E.EL.128 R4, desc[UR4][R26.64] ;  /* 0x000000041a048981 */ /* 0x000ee2000c2e1d00 */
[----:B------:R-:W-:Y:S02]  /*0430*/  SEL R13, R13, RZ, !P1 ;  /* 0x000000ff0d0d7207 */ /* 0x000fe40004800000 */
[----:B------:R-:W-:Y:S02]  /*0440*/  SEL R18, R18, RZ, !P1 ;  /* 0x000000ff12127207 */ /* 0x000fe40004800000 */
[----:B--2---:R-:W-:Y:S02]  /*0450*/  SEL R19, R20, RZ, !P1 ;  /* 0x000000ff14137207 */ /* 0x004fe40004800000 */
[----:B------:R-:W-:Y:S02]  /*0460*/  SEL R10, R21, RZ, !P1 ;  /* 0x000000ff150a7207 */ /* 0x000fe40004800000 */
[----:B------:R-:W-:Y:S01]  /*0470*/  SEL R8, R22, RZ, !P1 ;  /* 0x000000ff16087207 */ /* 0x000fe20004800000 */
[----:B------:R-:W-:Y:S01]  /*0480*/  FADD R19, R19, 9.9999997473787516356e-06 ;  /* 0x3727c5ac13137421 */ /* 0x000fe20000000000 */
[----:B------:R-:W-:Y:S01]  /*0490*/  SEL R15, R23, RZ, !P1 ;  /* 0x000000ff170f7207 */ /* 0x000fe20004800000 */
[----:B------:R-:W-:Y:S01]  /*04a0*/  FADD R10, R10, 9.9999997473787516356e-06 ;  /* 0x3727c5ac0a0a7421 */ /* 0x000fe20000000000 */
[----:B------:R-:W-:Y:S01]  /*04b0*/  SEL R20, R16, RZ, !P1 ;  /* 0x000000ff10147207 */ /* 0x000fe20004800000 */
[----:B------:R-:W-:Y:S01]  /*04c0*/  FADD R8, R8, 9.9999997473787516356e-06 ;  /* 0x3727c5ac08087421 */ /* 0x000fe20000000000 */
[----:B------:R-:W-:Y:S01]  /*04d0*/  SEL R16, R17, RZ, !P1 ;  /* 0x000000ff11107207 */ /* 0x000fe20004800000 */
[----:B------:R-:W0:Y:S01]  /*04e0*/  MUFU.SQRT R19, R19 ;  /* 0x0000001300137308 */ /* 0x000e220000002000 */
[----:B------:R-:W-:Y:S01]  /*04f0*/  FADD R15, R15, 9.9999997473787516356e-06 ;  /* 0x3727c5ac0f0f7421 */ /* 0x000fe20000000000 */
[----:B------:R-:W-:-:S02]  /*0500*/  SEL R17, R12, RZ, !P1 ;  /* 0x000000ff0c117207 */ /* 0x000fc40004800000 */
[----:B------:R-:W-:Y:S01]  /*0510*/  FADD R16, R16, -R13 ;  /* 0x8000000d10107221 */ /* 0x000fe20000000000 */
[----:B------:R-:W-:Y:S02]  /*0520*/  SEL R21, R14, RZ, !P1 ;  /* 0x000000ff0e157207 */ /* 0x000fe40004800000 */
[----:B------:R-:W-:Y:S01]  /*0530*/  FADD R17, R20, -R17 ;  /* 0x8000001114117221 */ /* 0x000fe20000000000 */
[----:B------:R-:W1:Y:S02]  /*0540*/  MUFU.SQRT R10, R10 ;  /* 0x0000000a000a7308 */ /* 0x000e640000002000 */
[----:B------:R-:W-:Y:S01]  /*0550*/  FADD R18, R18, -R21 ;  /* 0x8000001512127221 */ /* 0x000fe20000000000 */
[----:B0-----:R-:W-:-:S05]  /*0560*/  FSETP.GT.AND P2, PT, R19, 8.50705917302346158658e+37, PT ;  /* 0x7e8000001300780b */ /* 0x001fca0003f44000 */
[----:B------:R-:W0:Y:S01]  /*0570*/  MUFU.SQRT R8, R8 ;  /* 0x0000000800087308 */ /* 0x000e220000002000 */
[----:B------:R-:W-:Y:S02]  /*0580*/  FSETP.GEU.AND P6, PT, R19, 1.175494350822287508e-38, PT ;  /* 0x008000001300780b */ /* 0x000fe40003fce000 */
[----:B---3--:R-:W-:Y:S02]  /*0590*/  SEL R4, R4, RZ, !P0 ;  /* 0x000000ff04047207 */ /* 0x008fe40004000000 */
[----:B------:R-:W-:Y:S02]  /*05a0*/  SEL R5, R5, RZ, !P0 ;  /* 0x000000ff05057207 */ /* 0x000fe40004000000 */
[----:B-1----:R-:W-:Y:S01]  /*05b0*/  FSETP.GT.AND P3, PT, R10, 8.50705917302346158658e+37, PT ;  /* 0x7e8000000a00780b */ /* 0x002fe20003f64000 */
[----:B------:R-:W-:Y:S01]  /*05c0*/  FADD R4, R4, 9.9999997473787516356e-06 ;  /* 0x3727c5ac04047421 */ /* 0x000fe20000000000 */
[----:B------:R-:W-:Y:S01]  /*05d0*/  FSETP.GEU.AND P4, PT, R10, 1.175494350822287508e-38, PT ;  /* 0x008000000a00780b */ /* 0x000fe20003f8e000 */
[----:B------:R-:W1:Y:S01]  /*05e0*/  MUFU.SQRT R15, R15 ;  /* 0x0000000f000f7308 */ /* 0x000e620000002000 */
[----:B------:R-:W-:Y:S01]  /*05f0*/  FADD R5, R5, 9.9999997473787516356e-06 ;  /* 0x3727c5ac05057421 */ /* 0x000fe20000000000 */
[----:B------:R-:W-:Y:S01]  /*0600*/  @P2 FMUL R19, R19, 0.25 ;  /* 0x3e80000013132820 */ /* 0x000fe20000400000 */
[----:B------:R-:W-:-:S02]  /*0610*/  SEL R6, R6, RZ, !P0 ;  /* 0x000000ff06067207 */ /* 0x000fc40004000000 */
[----:B------:R-:W-:Y:S01]  /*0620*/  SEL R7, R7, RZ, !P0 ;  /* 0x000000ff07077207 */ /* 0x000fe20004000000 */
[----:B------:R-:W-:Y:S01]  /*0630*/  @!P6 FMUL R19, R19, 16777216 ;  /* 0x4b8000001313e820 */ /* 0x000fe20000400000 */
[----:B0-----:R-:W-:Y:S01]  /*0640*/  FSETP.GEU.AND P5, PT, R8, 1.175494350822287508e-38, PT ;  /* 0x008000000800780b */ /* 0x001fe20003fae000 */
[----:B------:R0:W-:Y:S01]  /*0650*/  MUFU.SQRT R11, R4 ;  /* 0x00000004000b7308 */ /* 0x0001e20000002000 */
[----:B------:R-:W-:Y:S01]  /*0660*/  FADD R6, R6, 9.9999997473787516356e-06 ;  /* 0x3727c5ac06067421 */ /* 0x000fe20000000000 */
[----:B------:R-:W-:Y:S01]  /*0670*/  @P3 FMUL R10, R10, 0.25 ;  /* 0x3e8000000a0a3820 */ /* 0x000fe20000400000 */
[----:B------:R-:W-:-:S03]  /*0680*/  FADD R7, R7, 9.9999997473787516356e-06 ;  /* 0x3727c5ac07077421 */ /* 0x000fc60000000000 */
[----:B------:R-:W-:Y:S02]  /*0690*/  @!P4 FMUL R10, R10, 16777216 ;  /* 0x4b8000000a0ac820 */ /* 0x000fe40000400000 */
[----:B------:R-:W2:Y:S01]  /*06a0*/  MUFU.RCP R19, R19 ;  /* 0x0000001300137308 */ /* 0x000ea20000001000 */
[----:B0-----:R-:W-:-:S05]  /*06b0*/  IMAD.MOV.U32 R4, RZ, RZ, 0x3e800000 ;  /* 0x3e800000ff047424 */ /* 0x001fca00078e00ff */
[----:B------:R-:W-:Y:S02]  /*06c0*/  FSEL R12, R4, 1, P2 ;  /* 0x3f800000040c7808 */ /* 0x000fe40001000000 */
[----:B------:R-:W0:Y:S01]  /*06d0*/  MUFU.RCP R13, R10 ;  /* 0x0000000a000d7308 */ /* 0x000e220000001000 */
[----:B------:R-:W-:Y:S02]  /*06e0*/  FSETP.GT.AND P2, PT, R8, 8.50705917302346158658e+37, PT ;  /* 0x7e8000000800780b */ /* 0x000fe40003f44000 */
[----:B------:R-:W-:Y:S01]  /*06f0*/  @!P6 FMUL R12, R12, 16777216 ;  /* 0x4b8000000c0ce820 */ /* 0x000fe20000400000 */
[----:B-1----:R-:W-:Y:S02]  /*0700*/  FSETP.GT.AND P6, PT, R15, 8.50705917302346158658e+37, PT ;  /* 0x7e8000000f00780b */ /* 0x002fe40003fc4000 */
[----:B------:R-:W-:Y:S01]  /*0710*/  FSEL R14, R4, 1, P3 ;  /* 0x3f800000040e7808 */ /* 0x000fe20001800000 */
[----:B--2---:R-:W-:Y:S01]  /*0720*/  FMUL R12, R19, R12 ;  /* 0x0000000c130c7220 */ /* 0x004fe20000400000 */
[----:B------:R-:W1:Y:S01]  /*0730*/  MUFU.SQRT R5, R5 ;  /* 0x0000000500057308 */ /* 0x000e620000002000 */
[----:B------:R-:W-:-:S02]  /*0740*/  FSETP.GT.AND P3, PT, R11, 8.50705917302346158658e+37, PT ;  /* 0x7e8000000b00780b */ /* 0x000fc40003f64000 */
[----:B------:R-:W-:Y:S01]  /*0750*/  @!P4 FMUL R14, R14, 16777216 ;  /* 0x4b8000000e0ec820 */ /* 0x000fe20000400000 */
[----:B------:R-:W-:Y:S01]  /*0760*/  FSETP.GEU.AND P4, PT, R15, 1.175494350822287508e-38, PT ;  /* 0x008000000f00780b */ /* 0x000fe20003f8e000 */
[----:B------:R-:W-:Y:S01]  /*0770*/  FMUL R17, R12, R17 ;  /* 0x000000110c117220 */ /* 0x000fe20000400000 */
[----:B------:R-:W-:Y:S01]  /*0780*/  @P2 FMUL R8, R8, 0.25 ;  /* 0x3e80000008082820 */ /* 0x000fe20000400000 */
[----:B0-----:R-:W-:Y:S01]  /*0790*/  FMUL R13, R13, R14 ;  /* 0x0000000e0d0d7220 */ /* 0x001fe20000400000 */
[----:B------:R-:W0:Y:S01]  /*07a0*/  MUFU.SQRT R6, R6 ;  /* 0x0000000600067308 */ /* 0x000e220000002000 */
[C---:B------:R-:W-:Y:S01]  /*07b0*/  FSEL R14, R4.reuse, 1, P2 ;  /* 0x3f800000040e7808 */ /* 0x040fe20001000000 */
[----:B------:R-:W-:Y:S01]  /*07c0*/  @P6 FMUL R15, R15, 0.25 ;  /* 0x3e8000000f0f6820 */ /* 0x000fe20000400000 */
[----:B------:R-:W-:Y:S01]  /*07d0*/  FSEL R19, R4, 1, P6 ;  /* 0x3f80000004137808 */ /* 0x000fe20003000000 */
[----:B------:R-:W-:Y:S01]  /*07e0*/  @!P5 FMUL R8, R8, 16777216 ;  /* 0x4b8000000808d820 */ /* 0x000fe20000400000 */
[----:B------:R-:W-:Y:S01]  /*07f0*/  FSETP.GEU.AND P2, PT, R11, 1.175494350822287508e-38, PT ;  /* 0x008000000b00780b */ /* 0x000fe20003f4e000 */
[----:B------:R-:W-:Y:S01]  /*0800*/  @!P5 FMUL R14, R14, 16777216 ;  /* 0x4b8000000e0ed820 */ /* 0x000fe20000400000 */
[C---:B-1----:R-:W-:Y:S01]  /*0810*/  FSETP.GT.AND P6, PT, R5.reuse, 8.50705917302346158658e+37, PT ;  /* 0x7e8000000500780b */ /* 0x042fe20003fc4000 */
[----:B------:R-:W1:Y:S01]  /*0820*/  MUFU.SQRT R7, R7 ;  /* 0x0000000700077308 */ /* 0x000e620000002000 */
[----:B------:R-:W-:Y:S01]  /*0830*/  FSETP.GEU.AND P5, PT, R5, 1.175494350822287508e-38, PT ;  /* 0x008000000500780b */ /* 0x000fe20003fae000 */
[----:B------:R-:W-:Y:S01]  /*0840*/  @!P4 FMUL R15, R15, 16777216 ;  /* 0x4b8000000f0fc820 */ /* 0x000fe20000400000 */
[----:B------:R-:W-:Y:S01]  /*0850*/  FSEL R10, R4, 1, P3 ;  /* 0x3f800000040a7808 */ /* 0x000fe20001800000 */
[----:B------:R-:W-:Y:S01]  /*0860*/  @!P4 FMUL R19, R19, 16777216 ;  /* 0x4b8000001313c820 */ /* 0x000fe20000400000 */
[----:B------:R-:W-:Y:S01]  /*0870*/  @P3 FMUL R11, R11, 0.25 ;  /* 0x3e8000000b0b3820 */ /* 0x000fe20000400000 */
[----:B------:R-:W-:Y:S01]  /*0880*/  FMUL R16, R13, R16 ;  /* 0x000000100d107220 */ /* 0x000fe20000400000 */
[C---:B0-----:R-:W-:Y:S01]  /*0890*/  FSETP.GT.AND P4, PT, R6.reuse, 8.50705917302346158658e+37, PT ;  /* 0x7e8000000600780b */ /* 0x041fe20003f84000 */
[----:B------:R0:W2:Y:S01]  /*08a0*/  MUFU.RCP R21, R8 ;  /* 0x0000000800157308 */ /* 0x0000a20000001000 */
[----:B------:R-:W-:Y:S01]  /*08b0*/  FSETP.GEU.AND P3, PT, R6, 1.175494350822287508e-38, PT ;  /* 0x008000000600780b */ /* 0x000fe20003f6e000 */
[----:B------:R-:W-:Y:S01]  /*08c0*/  @!P2 FMUL R11, R11, 16777216 ;  /* 0x4b8000000b0ba820 */ /* 0x000fe20000400000 */
[----:B------:R-:W-:Y:S01]  /*08d0*/  @!P2 FMUL R10, R10, 16777216 ;  /* 0x4b8000000a0aa820 */ /* 0x000fe20000400000 */
[----:B------:R-:W-:Y:S01]  /*08e0*/  @P6 FMUL R5, R5, 0.25 ;  /* 0x3e80000005056820 */ /* 0x000fe20000400000 */
[----:B------:R-:W-:Y:S01]  /*08f0*/  IMAD.WIDE R12, R3, 0x4, R32 ;  /* 0x00000004030c7825 */ /* 0x000fe200078e0220 */
[----:B-1----:R-:W-:-:S03]  /*0900*/  FSETP.GT.AND P2, PT, R7, 8.50705917302346158658e+37, PT ;  /* 0x7e8000000700780b */ /* 0x002fc60003f44000 */
[----:B------:R-:W-:Y:S01]  /*0910*/  @!P5 FMUL R5, R5, 16777216 ;  /* 0x4b8000000505d820 */ /* 0x000fe20000400000 */
[----:B0-----:R-:W-:Y:S01]  /*0920*/  FSEL R8, R4, 1, P6 ;  /* 0x3f80000004087808 */ /* 0x001fe20003000000 */
[----:B------:R-:W0:Y:S01]  /*0930*/  MUFU.RCP R11, R11 ;  /* 0x0000000b000b7308 */ /* 0x000e220000001000 */
[----:B------:R-:W-:Y:S01]  /*0940*/  FSETP.GEU.AND P6, PT, R7, 1.175494350822287508e-38, PT ;  /* 0x008000000700780b */ /* 0x000fe20003fce000 */
[----:B------:R-:W-:Y:S01]  /*0950*/  @P4 FMUL R6, R6, 0.25 ;  /* 0x3e80000006064820 */ /* 0x000fe20000400000 */
[----:B------:R-:W-:-:S04]  /*0960*/  IMAD.WIDE R22, R25, 0x4, R36 ;  /* 0x0000000419167825 */ /* 0x000fc800078e0224 */
[----:B------:R-:W-:Y:S01]  /*0970*/  @!P5 FMUL R8, R8, 16777216 ;  /* 0x4b8000000808d820 */ /* 0x000fe20000400000 */
[----:B--2---:R-:W-:Y:S01]  /*0980*/  FMUL R21, R21, R14 ;  /* 0x0000000e15157220 */ /* 0x004fe20000400000 */
[----:B------:R-:W-:Y:S01]  /*0990*/  @!P3 FMUL R6, R6, 16777216 ;  /* 0x4b8000000606b820 */ /* 0x000fe20000400000 */
[----:B------:R-:W-:Y:S01]  /*09a0*/  IMAD.WIDE R32, R2, 0x4, R32 ;  /* 0x0000000402207825 */ /* 0x000fe200078e0220 */
[----:B------:R-:W1:Y:S03]  /*09b0*/  MUFU.RCP R5, R5 ;  /* 0x0000000500057308 */ /* 0x000e660000001000 */
[----:B------:R-:W-:Y:S01]  /*09c0*/  FMUL R18, R21, R18 ;  /* 0x0000001215127220 */ /* 0x000fe20000400000 */
[----:B------:R-:W-:-:S04]  /*09d0*/  @P2 FMUL R7, R7, 0.25 ;  /* 0x3e80000007072820 */ /* 0x000fc80000400000 */
[----:B------:R-:W-:Y:S01]  /*09e0*/  @!P6 FMUL R7, R7, 16777216 ;  /* 0x4b8000000707e820 */ /* 0x000fe20000400000 */
[----:B0-----:R-:W-:Y:S01]  /*09f0*/  FMUL R11, R11, R10 ;  /* 0x0000000a0b0b7220 */ /* 0x001fe20000400000 */
[----:B------:R-:W0:Y:S03]  /*0a00*/  MUFU.RCP R6, R6 ;  /* 0x0000000600067308 */ /* 0x000e260000001000 */
[----:B------:R-:W-:Y:S01]  /*0a10*/  FMUL R30, R11, R30 ;  /* 0x0000001e0b1e7220 */ /* 0x000fe20000400000 */
[----:B-1----:R-:W-:-:S04]  /*0a20*/  FMUL R10, R5, R8 ;  /* 0x00000008050a7220 */ /* 0x002fc80000400000 */
[----:B------:R-:W1:Y:S01]  /*0a30*/  MUFU.RCP R7, R7 ;  /* 0x0000000700077308 */ /* 0x000e620000001000 */
[C---:B------:R-:W-:Y:S02]  /*0a40*/  FSEL R5, R4.reuse, 1, P4 ;  /* 0x3f80000004057808 */ /* 0x040fe40002000000 */
[----:B------:R-:W-:Y:S01]  /*0a50*/  FSEL R4, R4, 1, P2 ;  /* 0x3f80000004047808 */ /* 0x000fe20001000000 */
[----:B------:R-:W-:Y:S01]  /*0a60*/  FMUL R29, R10, R29 ;  /* 0x0000001d0a1d7220 */ /* 0x000fe20000400000 */
[----:B------:R-:W-:Y:S01]  /*0a70*/  ISETP.GT.AND P2, PT, R25, 0x1ff, PT ;  /* 0x000001ff1900780c */ /* 0x000fe20003f44270 */
[----:B------:R-:W-:Y:S02]  /*0a80*/  @!P3 FMUL R5, R5, 16777216 ;  /* 0x4b8000000505b820 */ /* 0x000fe40000400000 */
[----:B------:R-:W2:Y:S01]  /*0a90*/  MUFU.RCP R20, R15 ;  /* 0x0000000f00147308 */ /* 0x000ea20000001000 */
[----:B------:R-:W-:Y:S01]  /*0aa0*/  @!P6 FMUL R4, R4, 16777216 ;  /* 0x4b8000000404e820 */ /* 0x000fe20000400000 */
[----:B0-----:R-:W-:-:S04]  /*0ab0*/  FMUL R5, R6, R5 ;  /* 0x0000000506057220 */ /* 0x001fc80000400000 */
[----:B------:R-:W-:Y:S01]  /*0ac0*/  FMUL R28, R5, R28 ;  /* 0x0000001c051c7220 */ /* 0x000fe20000400000 */
[----:B-1----:R-:W-:Y:S01]  /*0ad0*/  FMUL R8, R7, R4 ;  /* 0x0000000407087220 */ /* 0x002fe20000400000 */
[----:B------:R-:W-:Y:S02]  /*0ae0*/  CS2R R4, SRZ ;  /* 0x0000000000047805 */ /* 0x000fe4000001ff00 */
[----:B------:R-:W-:Y:S02]  /*0af0*/  CS2R R6, SRZ ;  /* 0x0000000000067805 */ /* 0x000fe4000001ff00 */
[----:B------:R-:W-:Y:S01]  /*0b00*/  CS2R R10, SRZ ;  /* 0x00000000000a7805 */ /* 0x000fe2000001ff00 */
[----:B------:R-:W-:Y:S01]  /*0b10*/  FMUL R3, R8, R9 ;  /* 0x0000000908037220 */ /* 0x000fe20000400000 */
[----:B--2---:R-:W-:Y:S02]  /*0b20*/  FMUL R14, R20, R19 ;  /* 0x00000013140e7220 */ /* 0x004fe40000400000 */
[----:B------:R0:W2:Y:S01]  /*0b30*/  @P2 LDG.E.EL.128 R4, desc[UR4][R12.64+-0x800] ;  /* 0xfff800040c042981 */ /* 0x0000a2000c2e1d00 */
[----:B------:R-:W-:Y:S01]  /*0b40*/  CS2R R8, SRZ ;  /* 0x0000000000087805 */ /* 0x000fe2000001ff00 */
[----:B------:R-:W-:Y:S01]  /*0b50*/  FMUL R31, R14, R31 ;  /* 0x0000001f0e1f7220 */ /* 0x000fe20000400000 */
[----:B------:R-:W-:Y:S01]  /*0b60*/  CS2R R14, SRZ ;  /* 0x00000000000e7805 */ /* 0x000fe2000001ff00 */
[----:B------:R-:W-:-:S03]  /*0b70*/  IMAD.WIDE R20, R25, 0x4, R34 ;  /* 0x0000000419147825 */ /* 0x000fc600078e0222 */
[----:B------:R1:W3:Y:S01]  /*0b80*/  @!P1 LDG.E.EL.128 R8, desc[UR4][R22.64] ;  /* 0x0000000416089981 */ /* 0x0002e2000c2e1d00 */
[----:B0-----:R-:W-:-:S06]  /*0b90*/  CS2R R12, SRZ ;  /* 0x00000000000c7805 */ /* 0x001fcc000001ff00 */
[----:B------:R0:W4:Y:S01]  /*0ba0*/  @!P1 LDG.E.EL.128 R12, desc[UR4][R20.64] ;  /* 0x00000004140c9981 */ /* 0x000122000c2e1d00 */
[C---:B------:R-:W-:Y:S01]  /*0bb0*/  ISETP.GT.AND P3, PT, R24.reuse, 0x1ff, PT ;  /* 0x000001ff1800780c */ /* 0x040fe20003f64270 */
[C---:B------:R-:W-:Y:S01]  /*0bc0*/  IMAD.WIDE R36, R24.reuse, 0x4, R36 ;  /* 0x0000000418247825 */ /* 0x040fe200078e0224 */
[----:B-1----:R-:W-:Y:S02]  /*0bd0*/  CS2R R22, SRZ ;  /* 0x0000000000167805 */ /* 0x002fe4000001ff00 */
[----:B------:R-:W-:Y:S01]  /*0be0*/  CS2R R26, SRZ ;  /* 0x00000000001a7805 */ /* 0x000fe2000001ff00 */
[----:B------:R-:W-:Y:S01]  /*0bf0*/  IMAD.WIDE R34, R24, 0x4, R34 ;  /* 0x0000000418227825 */ /* 0x000fe200078e0222 */
[----:B------:R-:W-:Y:S02]  /*0c00*/  CS2R R24, SRZ ;  /* 0x0000000000187805 */ /* 0x000fe4000001ff00 */
[----:B0-----:R-:W-:-:S04]  /*0c10*/  CS2R R20, SRZ ;  /* 0x0000000000147805 */ /* 0x001fc8000001ff00 */
[----:B------:R-:W5:Y:S04]  /*0c20*/  @!P0 LDG.E.EL.128 R24, desc[UR4][R34.64] ;  /* 0x0000000422188981 */ /* 0x000f68000c2e1d00 */
[----:B------:R-:W5:Y:S01]  /*0c30*/  @!P0 LDG.E.EL.128 R20, desc[UR4][R36.64] ;  /* 0x0000000424148981 */ /* 0x000f62000c2e1d00 */
[----:B--2---:R-:W-:Y:S02]  /*0c40*/  SEL R4, R4, RZ, P2 ;  /* 0x000000ff04047207 */ /* 0x004fe40001000000 */
[----:B---3--:R-:W-:Y:S02]  /*0c50*/  SEL R8, R8, RZ, !P1 ;  /* 0x000000ff08087207 */ /* 0x008fe40004800000 */
[----:B------:R-:W-:Y:S02]  /*0c60*/  SEL R9, R9, RZ, !P1 ;  /* 0x000000ff09097207 */ /* 0x000fe40004800000 */
[----:B----4-:R-:W-:-:S02]  /*0c70*/  SEL R19, R12, RZ, !P1 ;  /* 0x000000ff0c137207 */ /* 0x010fc40004800000 */
[----:B------:R-:W-:Y:S02]  /*0c80*/  SEL R2, R13, RZ, !P1 ;  /* 0x000000ff0d027207 */ /* 0x000fe40004800000 */
[----:B------:R-:W-:Y:S01]  /*0c90*/  SEL R14, R14, RZ, !P1 ;  /* 0x000000ff0e0e7207 */ /* 0x000fe20004800000 */
[----:B------:R-:W-:Y:S01]  /*0ca0*/  @!P1 FFMA R4, R8, R17, R19 ;  /* 0x0000001108049223 */ /* 0x000fe20000000013 */
[----:B------:R-:W-:Y:S02]  /*0cb0*/  SEL R17, R10, RZ, !P1 ;  /* 0x000000ff0a117207 */ /* 0x000fe40004800000 */
[----:B------:R-:W-:Y:S01]  /*0cc0*/  SEL R5, R5, RZ, P2 ;  /* 0x000000ff05057207 */ /* 0x000fe20001000000 */
[----:B------:R-:W-:Y:S01]  /*0cd0*/  @!P1 FFMA R5, R9, R16, R2 ;  /* 0x0000001009059223 */ /* 0x000fe20000000002 */
[----:B------:R-:W-:Y:S01]  /*0ce0*/  SEL R6, R6, RZ, P2 ;  /* 0x000000ff06067207 */ /* 0x000fe20001000000 */
[----:B------:R-:W-:Y:S01]  /*0cf0*/  @!P1 FFMA R6, R17, R18, R14 ;  /* 0x0000001211069223 */ /* 0x000fe2000000000e */
[----:B------:R-:W-:-:S02]  /*0d00*/  CS2R R16, SRZ ;  /* 0x0000000000107805 */ /* 0x000fc4000001ff00 */
[----:B------:R-:W-:Y:S01]  /*0d10*/  CS2R R18, SRZ ;  /* 0x0000000000127805 */ /* 0x000fe2000001ff00 */
[----:B------:R-:W0:Y:S05]  /*0d20*/  LDC.64 R8, c[0x0][0x240] ;  /* 0x00009000ff087b82 */ /* 0x000e2a0000000a00 */
[----:B------:R-:W2:Y:S01]  /*0d30*/  @P3 LDG.E.EL.128 R16, desc[UR4][R32.64+-0x800] ;  /* 0xfff8000420103981 */ /* 0x000ea2000c2e1d00 */
[----:B------:R-:W-:Y:S02]  /*0d40*/  SEL R2, R11, RZ, !P1 ;  /* 0x000000ff0b027207 */ /* 0x000fe40004800000 */
[----:B------:R-:W-:Y:S02]  /*0d50*/  SEL R15, R15, RZ, !P1 ;  /* 0x000000ff0f0f7207 */ /* 0x000fe40004800000 */
[----:B------:R-:W-:-:S02]  /*0d60*/  SEL R7, R7, RZ, P2 ;  /* 0x000000ff07077207 */ /* 0x000fc40001000000 */
[----:B-----5:R-:W-:Y:S01]  /*0d70*/  SEL R11, R20, RZ, !P0 ;  /* 0x000000ff140b7207 */ /* 0x020fe20004000000 */
[----:B------:R-:W-:Y:S01]  /*0d80*/  @!P1 FFMA R7, R2, R31, R15 ;  /* 0x0000001f02079223 */ /* 0x000fe2000000000f */
[----:B------:R-:W-:Y:S02]  /*0d90*/  SEL R2, R21, RZ, !P0 ;  /* 0x000000ff15027207 */ /* 0x000fe40004000000 */
[----:B------:R-:W-:Y:S02]  /*0da0*/  SEL R13, R22, RZ, !P0 ;  /* 0x000000ff160d7207 */ /* 0x000fe40004000000 */
[----:B------:R-:W-:Y:S02]  /*0db0*/  SEL R10, R23, RZ, !P0 ;  /* 0x000000ff170a7207 */ /* 0x000fe40004000000 */
[----:B------:R-:W-:Y:S02]  /*0dc0*/  SEL R24, R24, RZ, !P0 ;  /* 0x000000ff18187207 */ /* 0x000fe40004000000 */
[----:B------:R-:W-:-:S02]  /*0dd0*/  SEL R25, R25, RZ, !P0 ;  /* 0x000000ff19197207 */ /* 0x000fc40004000000 */
[----:B------:R-:W-:Y:S02]  /*0de0*/  SEL R26, R26, RZ, !P0 ;  /* 0x000000ff1a1a7207 */ /* 0x000fe40004000000 */
[----:B------:R-:W-:Y:S02]  /*0df0*/  SEL R27, R27, RZ, !P0 ;  /* 0x000000ff1b1b7207 */ /* 0x000fe40004000000 */
[----:B------:R-:W-:Y:S02]  /*0e00*/  FSETP.GEU.AND P6, PT, R7, RZ, PT ;  /* 0x000000ff0700720b */ /* 0x000fe40003fce000 */
[----:B------:R-:W-:Y:S02]  /*0e10*/  FSETP.GEU.AND P1, PT, R5, RZ, PT ;  /* 0x000000ff0500720b */ /* 0x000fe40003f2e000 */
[----:B------:R-:W-:Y:S02]  /*0e20*/  SEL R7, R7, RZ, P6 ;  /* 0x000000ff07077207 */ /* 0x000fe40003000000 */
[----:B------:R-:W-:Y:S01]  /*0e30*/  FSETP.GEU.AND P2, PT, R4, RZ, PT ;  /* 0x000000ff0400720b */ /* 0x000fe20003f4e000 */
[----:B0-----:R-:W-:Y:S01]  /*0e40*/  IMAD.WIDE R8, R0, 0x4, R8 ;  /* 0x0000000400087825 */ /* 0x001fe200078e0208 */
[----:B------:R-:W-:-:S02]  /*0e50*/  SEL R5, R5, RZ, P1 ;  /* 0x000000ff05057207 */ /* 0x000fc40000800000 */
[----:B------:R-:W-:Y:S02]  /*0e60*/  SEL R4, R4, RZ, P2 ;  /* 0x000000ff04047207 */ /* 0x000fe40001000000 */
[----:B--2---:R-:W-:Y:S01]  /*0e70*/  SEL R16, R16, RZ, P3 ;  /* 0x000000ff10107207 */ /* 0x004fe20001800000 */
[----:B------:R-:W-:Y:S01]  /*0e80*/  @!P0 FFMA R16, R11, R30, R24 ;  /* 0x0000001e0b108223 */ /* 0x000fe20000000018 */
[----:B------:R-:W-:Y:S01]  /*0e90*/  SEL R17, R17, RZ, P3 ;  /* 0x000000ff11117207 */ /* 0x000fe20001800000 */
[----:B------:R-:W-:Y:S01]  /*0ea0*/  @!P0 FFMA R17, R2, R29, R25 ;  /* 0x0000001d02118223 */ /* 0x000fe20000000019 */
[----:B------:R-:W-:Y:S01]  /*0eb0*/  SEL R18, R18, RZ, P3 ;  /* 0x000000ff12127207 */ /* 0x000fe20001800000 */
[----:B------:R-:W-:Y:S01]  /*0ec0*/  @!P0 FFMA R18, R13, R28, R26 ;  /* 0x0000001c0d128223 */ /* 0x000fe2000000001a */
[----:B------:R-:W-:Y:S01]  /*0ed0*/  SEL R19, R19, RZ, P3 ;  /* 0x000000ff13137207 */ /* 0x000fe20001800000 */
[----:B------:R-:W-:Y:S01]  /*0ee0*/  @!P0 FFMA R19, R10, R3, R27 ;  /* 0x000000030a138223 */ /* 0x000fe2000000001b */
[----:B------:R-:W-:-:S02]  /*0ef0*/  FSETP.GEU.AND P0, PT, R6, RZ, PT ;  /* 0x000000ff0600720b */ /* 0x000fc40003f0e000 */
[----:B------:R-:W-:Y:S02]  /*0f00*/  FSETP.GEU.AND P4, PT, R18, RZ, PT ;  /* 0x000000ff1200720b */ /* 0x000fe40003f8e000 */
[----:B------:R-:W-:Y:S02]  /*0f10*/  FSETP.GEU.AND P3, PT, R19, RZ, PT ;  /* 0x000000ff1300720b */ /* 0x000fe40003f6e000 */
[----:B------:R-:W-:Y:S02]  /*0f20*/  FSETP.GEU.AND P5, PT, R17, RZ, PT ;  /* 0x000000ff1100720b */ /* 0x000fe40003fae000 */
[----:B------:R-:W-:Y:S02]  /*0f30*/  FSETP.GEU.AND P6, PT, R16, RZ, PT ;  /* 0x000000ff1000720b */ /* 0x000fe40003fce000 */
[----:B------:R-:W-:Y:S02]  /*0f40*/  SEL R6, R6, RZ, P0 ;  /* 0x000000ff06067207 */ /* 0x000fe40000000000 */
[----:B------:R-:W-:-:S02]  /*0f50*/  SEL R19, R19, RZ, P3 ;  /* 0x000000ff13137207 */ /* 0x000fc40001800000 */
[----:B------:R-:W-:Y:S02]  /*0f60*/  SEL R18, R18, RZ, P4 ;  /* 0x000000ff12127207 */ /* 0x000fe40002000000 */
[----:B------:R-:W-:Y:S02]  /*0f70*/  SEL R17, R17, RZ, P5 ;  /* 0x000000ff11117207 */ /* 0x000fe40002800000 */
[----:B------:R-:W-:Y:S01]  /*0f80*/  SEL R16, R16, RZ, P6 ;  /* 0x000000ff10107207 */ /* 0x000fe20003000000 */
[----:B------:R-:W-:Y:S04]  /*0f90*/  STG.E.128 desc[UR4][R8.64], R4 ;  /* 0x0000000408007986 */ /* 0x000fe8000c101d04 */
[----:B------:R-:W-:Y:S01]  /*0fa0*/  STG.E.128 desc[UR4][R8.64+0x800], R16 ;  /* 0x0008001008007986 */ /* 0x000fe2000c101d04 */
[----:B------:R-:W-:Y:S05]  /*0fb0*/  EXIT ;  /* 0x000000000000794d */ /* 0x000fea0003800000 */
.L_x_0:
[----:B------:R-:W-:-:S00]  /*0fc0*/  BRA `(.L_x_0) ;  /* 0xfffffffc00fc7947 */ /* 0x000fc0000383ffff */
[----:B------:R-:W-:-:S00]  /*0fd0*/  NOP ;  /* 0x0000000000007918 */ /* 0x000fc00000000000 */
        /* <DEDUP_REMOVED lines=10> */
.L_x_1:


//--------------------- .nv.global.init           --------------------------
	.section	.nv.global.init,"aw",@progbits
.nv.global.init:
	.type		_$_str,@object
	.size		_$_str,(_$_str_$_2 - _$_str)
_$_str:
        /*0000*/ 	.byte	0x5f, 0x5f, 0x43, 0x55, 0x44, 0x41, 0x5f, 0x46, 0x54, 0x5a, 0x00
	.type		_$_str_$_2,@object
	.size		_$_str_$_2,(.L_1 - _$_str_$_2)
_$_str_$_2:
        /*000b*/ 	.byte	0x5f, 0x5f, 0x43, 0x55, 0x44, 0x41, 0x5f, 0x50, 0x52, 0x45, 0x43, 0x5f, 0x53, 0x51, 0x52, 0x54
        /*001b*/ 	.byte	0x00
.L_1:


//--------------------- .nv.constant0.triton_poi_fused_cat_relu_21 --------------------------
	.section	.nv.constant0.triton_poi_fused_cat_relu_21,"a",@progbits
	.sectionflags	@""
	.align	4
.nv.constant0.triton_poi_fused_cat_relu_21:
	.zero		588
